	.headerflags	@"EF_CUDA_TEXMODE_UNIFIED EF_CUDA_64BIT_ADDRESS EF_CUDA_ACCELERATORS EF_CUDA_SM90 EF_CUDA_VIRTUAL_SM(EF_CUDA_SM90)"
	.elftype	@"ET_EXEC"


//--------------------- .nv.info                  --------------------------
	.section	.nv.info,"",@"SHT_CUDA_INFO"
	.align	4


	//----- nvinfo : EIATTR_REGCOUNT
	.align		4
        /*0000*/ 	.byte	0x04, 0x2f
        /*0002*/ 	.short	(.L_2 - .L_1)
	.align		4
.L_1:
        /*0004*/ 	.word	index@(triton_poi_fused_gelu_11)
        /*0008*/ 	.word	0x00000012


	//----- nvinfo : EIATTR_MIN_STACK_SIZE
	.align		4
.L_2:
        /*000c*/ 	.byte	0x04, 0x12
        /*000e*/ 	.short	(.L_4 - .L_3)
	.align		4
.L_3:
        /*0010*/ 	.word	index@(triton_poi_fused_gelu_11)
        /*0014*/ 	.word	0x00000000


	//----- nvinfo : EIATTR_FRAME_SIZE
	.align		4
.L_4:
        /*0018*/ 	.byte	0x04, 0x11
        /*001a*/ 	.short	(.L_6 - .L_5)
	.align		4
.L_5:
        /*001c*/ 	.word	index@(triton_poi_fused_gelu_11)
        /*0020*/ 	.word	0x00000000


	//----- nvinfo : EIATTR_MIN_STACK_SIZE
	.align		4
.L_6:
        /*0024*/ 	.byte	0x04, 0x12
        /*0026*/ 	.short	(.L_8 - .L_7)
	.align		4
.L_7:
        /*0028*/ 	.word	index@(triton_poi_fused_gelu_11)
        /*002c*/ 	.word	0x00000000
.L_8:


//--------------------- .nv.info.triton_poi_fused_gelu_11 --------------------------
	.section	.nv.info.triton_poi_fused_gelu_11,"",@"SHT_CUDA_INFO"
	.sectionflags	@""
	.align	4


	//----- nvinfo : EIATTR_CUDA_API_VERSION
	.align		4
        /*0000*/ 	.byte	0x04, 0x37
        /*0002*/ 	.short	(.L_10 - .L_9)
.L_9:
        /*0004*/ 	.word	0x0000007c


	//----- nvinfo : EIATTR_KPARAM_INFO
	.align		4
.L_10:
        /*0008*/ 	.byte	0x04, 0x17
        /*000a*/ 	.short	(.L_12 - .L_11)
.L_11:
        /*000c*/ 	.word	0x00000000
        /*0010*/ 	.short	0x0002
        /*0012*/ 	.short	0x0010
        /*0014*/ 	.byte	0x00, 0xf0, 0x11, 0x00


	//----- nvinfo : EIATTR_KPARAM_INFO
	.align		4
.L_12:
        /*0018*/ 	.byte	0x04, 0x17
        /*001a*/ 	.short	(.L_14 - .L_13)
.L_13:
        /*001c*/ 	.word	0x00000000
        /*0020*/ 	.short	0x0001
        /*0022*/ 	.short	0x0008
        /*0024*/ 	.byte	0x00, 0xf4, 0x21, 0x00


	//----- nvinfo : EIATTR_KPARAM_INFO
	.align		4
.L_14:
        /*0028*/ 	.byte	0x04, 0x17
        /*002a*/ 	.short	(.L_16 - .L_15)
.L_15:
        /*002c*/ 	.word	0x00000000
        /*0030*/ 	.short	0x0000
        /*0032*/ 	.short	0x0000
        /*0034*/ 	.byte	0x00, 0xf4, 0x21, 0x00


	//----- nvinfo : EIATTR_SPARSE_MMA_MASK
	.align		4
.L_16:
        /*0038*/ 	.byte	0x03, 0x50
        /*003a*/ 	.short	0x0000


	//----- nvinfo : EIATTR_MAXREG_COUNT
	.align		4
        /*003c*/ 	.byte	0x03, 0x1b
        /*003e*/ 	.short	0x00ff


	//----- nvinfo : EIATTR_EXIT_INSTR_OFFSETS
	.align		4
        /*0040*/ 	.byte	0x04, 0x1c
        /*0042*/ 	.short	(.L_18 - .L_17)


	//   ....[0]....
.L_17:
        /*0044*/ 	.word	0x00000500


	//   ....[1]....
        /*0048*/ 	.word	0x00000520


	//----- nvinfo : EIATTR_REQNTID
	.align		4
.L_18:
        /*004c*/ 	.byte	0x04, 0x10
        /*004e*/ 	.short	(.L_20 - .L_19)
.L_19:
        /*0050*/ 	.word	0x00000080
        /*0054*/ 	.word	0x00000001
        /*0058*/ 	.word	0x00000001


	//----- nvinfo : EIATTR_CBANK_PARAM_SIZE
	.align		4
.L_20:
        /*005c*/ 	.byte	0x03, 0x19
        /*005e*/ 	.short	0x0014


	//----- nvinfo : EIATTR_PARAM_CBANK
	.align		4
        /*0060*/ 	.byte	0x04, 0x0a
        /*0062*/ 	.short	(.L_22 - .L_21)
	.align		4
.L_21:
        /*0064*/ 	.word	index@(.nv.constant0.triton_poi_fused_gelu_11)
        /*0068*/ 	.short	0x0210
        /*006a*/ 	.short	0x0014


	//----- nvinfo : EIATTR_SW_WAR
	.align		4
.L_22:
        /*006c*/ 	.byte	0x04, 0x36
        /*006e*/ 	.short	(.L_24 - .L_23)
.L_23:
        /*0070*/ 	.word	0x00000008
.L_24:


//--------------------- .nv.callgraph             --------------------------
	.section	.nv.callgraph,"",@"SHT_CUDA_CALLGRAPH"
	.align	4
	.sectionentsize	8
	.align		4
        /*0000*/ 	.word	0x00000000
	.align		4
        /*0004*/ 	.word	0xffffffff
	.align		4
        /*0008*/ 	.word	0x00000000
	.align		4
        /*000c*/ 	.word	0xfffffffe
	.align		4
        /*0010*/ 	.word	0x00000000
	.align		4
        /*0014*/ 	.word	0xfffffffd
	.align		4
        /*0018*/ 	.word	0x00000000
	.align		4
        /*001c*/ 	.word	0xfffffffc


//--------------------- .nv.constant4             --------------------------
	.section	.nv.constant4,"a",@progbits
	.align	8
	.align		8
.nv.constant4:
        /*0000*/ 	.dword	_$_str


//--------------------- .text.triton_poi_fused_gelu_11 --------------------------
	.section	.text.triton_poi_fused_gelu_11,"ax",@progbits
	.align	128
        .global         triton_poi_fused_gelu_11
        .type           triton_poi_fused_gelu_11,@function
        .size           triton_poi_fused_gelu_11,(.L_x_1 - triton_poi_fused_gelu_11)
        .other          triton_poi_fused_gelu_11,@"STO_CUDA_ENTRY STV_DEFAULT"
triton_poi_fused_gelu_11:
.text.triton_poi_fused_gelu_11:
[----:B------:R-:W0:Y:S02]  /*0000*/  LDC R1, c[0x0][0x28] ;  /* 0x00000a00ff017b82 */ /* 0x000e240000000800 */
[----:B------:R-:W1:Y:S01]  /*0010*/  S2R R0, SR_TID.X ;  /* 0x0000000000007919 */ /* 0x000e620000002100 */
[----:B------:R-:W2:Y:S01]  /*0020*/  LDC.64 R8, c[0x0][0x210] ;  /* 0x00008400ff087b82 */ /* 0x000ea20000000a00 */
[----:B------:R-:W-:Y:S01]  /*0030*/  ULDC.64 UR4, c[0x0][0x208] ;  /* 0x0000820000047ab9 */ /* 0x000fe20000000a00 */
[----:B------:R-:W3:Y:S01]  /*0040*/  S2R R3, SR_CTAID.X ;  /* 0x0000000000037919 */ /* 0x000ee20000002500 */
[----:B------:R-:W-:Y:S02]  /*0050*/  HFMA2.MMA R10, -RZ, RZ, 0.470947265625, -12.46875 ;  /* 0x3789ca3cff0a7435 */ /* 0x000fe400000001ff */
[----:B------:R-:W-:Y:S01]  /*0060*/  HFMA2.MMA R11, -RZ, RZ, 0.470947265625, -12.46875 ;  /* 0x3789ca3cff0b7435 */ /* 0x000fe200000001ff */
[----:B------:R-:W-:Y:S02]  /*0070*/  MOV R12, 0xb9f560b9 ;  /* 0xb9f560b9000c7802 */ /* 0x000fe40000000f00 */
[----:B------:R-:W-:Y:S01]  /*0080*/  MOV R13, 0xb9f560b9 ;  /* 0xb9f560b9000d7802 */ /* 0x000fe20000000f00 */
[----:B------:R-:W-:Y:S01]  /*0090*/  HFMA2.MMA R15, -RZ, RZ, 0.958984375, -6.1690807342529296875e-05 ;  /* 0x3bac840bff0f7435 */ /* 0x000fe200000001ff */
[----:B------:R-:W-:Y:S01]  /*00a0*/  IMAD.MOV.U32 R14, RZ, RZ, 0x3bac840b ;  /* 0x3bac840bff0e7424 */ /* 0x000fe200078e00ff */
[----:B------:R-:W-:Y:S01]  /*00b0*/  ULDC.64 UR6, c[0x0][0x218] ;  /* 0x0000860000067ab9 */ /* 0x000fe20000000a00 */
[----:B-1----:R-:W-:-:S04]  /*00c0*/  SHF.L.U32 R0, R0, 0x1, RZ ;  /* 0x0000000100007819 */ /* 0x002fc800000006ff */
[----:B------:R-:W-:-:S04]  /*00d0*/  LOP3.LUT R0, R0, 0xfe, RZ, 0xc0, !PT ;  /* 0x000000fe00007812 */ /* 0x000fc800078ec0ff */
[----:B---3--:R-:W-:Y:S02]  /*00e0*/  LEA R0, R3, R0, 0x8 ;  /* 0x0000000003007211 */ /* 0x008fe400078e40ff */
[----:B------:R-:W-:Y:S02]  /*00f0*/  CS2R R2, SRZ ;  /* 0x0000000000027805 */ /* 0x000fe4000001ff00 */
[C---:B------:R-:W-:Y:S01]  /*0100*/  ISETP.GE.AND P0, PT, R0.reuse, 0x140, PT ;  /* 0x000001400000780c */ /* 0x040fe20003f06270 */
[----:B--2---:R-:W-:-:S12]  /*0110*/  IMAD.WIDE R8, R0, 0x4, R8 ;  /* 0x0000000400087825 */ /* 0x004fd800078e0208 */
[----:B------:R1:W2:Y:S02]  /*0120*/  @!P0 LDG.E.64 R2, desc[UR4][R8.64] ;  /* 0x0000000408028981 */ /* 0x0002a4000c1e1b00 */
[----:B-1----:R-:W-:Y:S01]  /*0130*/  MOV R8, 0xbd0c8162 ;  /* 0xbd0c816200087802 */ /* 0x002fe20000000f00 */
[----:B--2---:R-:W-:Y:S01]  /*0140*/  FMUL R4, R2, 0.70710676908493041992 ;  /* 0x3f3504f302047820 */ /* 0x004fe20000400000 */
[----:B------:R-:W-:-:S03]  /*0150*/  FMUL R5, R3, 0.70710676908493041992 ;  /* 0x3f3504f303057820 */ /* 0x000fc60000400000 */
[----:B------:R-:W-:Y:S01]  /*0160*/  FADD.FTZ R7, |R4|, -RZ ;  /* 0x800000ff04077221 */ /* 0x000fe20000010200 */
[----:B------:R-:W-:-:S04]  /*0170*/  FADD.FTZ R6, |R5|, -RZ ;  /* 0x800000ff05067221 */ /* 0x000fc80000010200 */
[----:B------:R-:W-:Y:S02]  /*0180*/  FSETP.GE.AND P1, PT, R7, 1.0029599666595458984, PT ;  /* 0x3f8060fe0700780b */ /* 0x000fe40003f26000 */
[----:B------:R-:W-:-:S11]  /*0190*/  FSETP.GE.AND P2, PT, R6, 1.0029599666595458984, PT ;  /* 0x3f8060fe0600780b */ /* 0x000fd60003f46000 */
[----:B------:R-:W-:Y:S01]  /*01a0*/  @!P1 MOV R10, 0x38b1e96a ;  /* 0x38b1e96a000a9802 */ /* 0x000fe20000000f00 */
[----:B------:R-:W-:Y:S02]  /*01b0*/  @!P1 IMAD.MOV.U32 R12, RZ, RZ, -0x45a8b2e0 ;  /* 0xba574d20ff0c9424 */ /* 0x000fe400078e00ff */
[----:B------:R-:W-:Y:S01]  /*01c0*/  @!P1 FMUL R7, R4, R4 ;  /* 0x0000000404079220 */ /* 0x000fe20000400000 */
[----:B------:R-:W-:Y:S01]  /*01d0*/  @!P2 MOV R11, 0x38b1e96a ;  /* 0x38b1e96a000ba802 */ /* 0x000fe20000000f00 */
[----:B------:R-:W-:Y:S01]  /*01e0*/  @!P2 FMUL R6, R5, R5 ;  /* 0x000000050506a220 */ /* 0x000fe20000400000 */
[----:B------:R-:W-:Y:S01]  /*01f0*/  @!P2 MOV R13, 0xba574d20 ;  /* 0xba574d20000da802 */ /* 0x000fe20000000f00 */
[----:B------:R-:W-:Y:S01]  /*0200*/  FFMA.FTZ R9, R7, R10, R12 ;  /* 0x0000000a07097223 */ /* 0x000fe2000001000c */
[----:B------:R-:W-:Y:S01]  /*0210*/  @!P1 IMAD.MOV.U32 R14, RZ, RZ, 0x3baad5ea ;  /* 0x3baad5eaff0e9424 */ /* 0x000fe200078e00ff */
[----:B------:R-:W-:Y:S01]  /*0220*/  @!P2 MOV R15, 0x3baad5ea ;  /* 0x3baad5ea000fa802 */ /* 0x000fe20000000f00 */
[----:B------:R-:W-:-:S02]  /*0230*/  IMAD.MOV.U32 R10, RZ, RZ, 0x3e1cf906 ;  /* 0x3e1cf906ff0a7424 */ /* 0x000fc400078e00ff */
[----:B------:R-:W-:Y:S01]  /*0240*/  FFMA.FTZ R12, R6, R11, R13 ;  /* 0x0000000b060c7223 */ /* 0x000fe2000001000d */
[----:B------:R-:W-:Y:S01]  /*0250*/  HFMA2.MMA R11, -RZ, RZ, -1.26171875, -2.110004425048828125e-05 ;  /* 0xbd0c8162ff0b7435 */ /* 0x000fe200000001ff */
[-C--:B------:R-:W-:Y:S01]  /*0260*/  FFMA.FTZ R9, R9, R7.reuse, R14 ;  /* 0x0000000709097223 */ /* 0x080fe2000001000e */
[----:B------:R-:W-:Y:S01]  /*0270*/  @!P1 MOV R8, 0xbcdc1be7 ;  /* 0xbcdc1be700089802 */ /* 0x000fe20000000f00 */
[-C--:B------:R-:W-:Y:S01]  /*0280*/  FFMA.FTZ R14, R12, R6.reuse, R15 ;  /* 0x000000060c0e7223 */ /* 0x080fe2000001000f */
[----:B------:R-:W-:Y:S01]  /*0290*/  HFMA2.MMA R12, -RZ, RZ, 1.853515625, -0.00091457366943359375 ;  /* 0x3f6a937eff0c7435 */ /* 0x000fe200000001ff */
[----:B------:R-:W-:Y:S01]  /*02a0*/  @!P1 IMAD.MOV.U32 R10, RZ, RZ, 0x3de718af ;  /* 0x3de718afff0a9424 */ /* 0x000fe200078e00ff */
[----:B------:R-:W-:Y:S01]  /*02b0*/  @!P2 MOV R11, 0xbcdc1be7 ;  /* 0xbcdc1be7000ba802 */ /* 0x000fe20000000f00 */
[-C--:B------:R-:W-:Y:S01]  /*02c0*/  FFMA.FTZ R9, R9, R7.reuse, R8 ;  /* 0x0000000709097223 */ /* 0x080fe20000010008 */
[----:B------:R-:W-:Y:S01]  /*02d0*/  HFMA2.MMA R8, -RZ, RZ, 1.78125, -136.25 ;  /* 0x3f20d842ff087435 */ /* 0x000fe200000001ff */
[----:B------:R-:W-:Y:S01]  /*02e0*/  MOV R13, 0x3f6a937e ;  /* 0x3f6a937e000d7802 */ /* 0x000fe20000000f00 */
[----:B------:R-:W-:Y:S01]  /*02f0*/  HFMA2.MMA R15, -RZ, RZ, 1.78125, -136.25 ;  /* 0x3f20d842ff0f7435 */ /* 0x000fe200000001ff */
[-C--:B------:R-:W-:Y:S01]  /*0300*/  FFMA.FTZ R14, R14, R6.reuse, R11 ;  /* 0x000000060e0e7223 */ /* 0x080fe2000001000b */
[----:B------:R-:W-:Y:S01]  /*0310*/  MOV R11, 0x3e1cf906 ;  /* 0x3e1cf906000b7802 */ /* 0x000fe20000000f00 */
[----:B------:R-:W-:Y:S01]  /*0320*/  @!P2 IMAD.MOV.U32 R11, RZ, RZ, 0x3de718af ;  /* 0x3de718afff0ba424 */ /* 0x000fe200078e00ff */
[----:B------:R-:W-:Y:S01]  /*0330*/  @!P1 MOV R12, 0xbec093ac ;  /* 0xbec093ac000c9802 */ /* 0x000fe20000000f00 */
[-C--:B------:R-:W-:Y:S01]  /*0340*/  FFMA.FTZ R9, R9, R7.reuse, R10 ;  /* 0x0000000709097223 */ /* 0x080fe2000001000a */
[----:B------:R-:W-:Y:S01]  /*0350*/  @!P2 MOV R13, 0xbec093ac ;  /* 0xbec093ac000da802 */ /* 0x000fe20000000f00 */
[-C--:B------:R-:W-:Y:S01]  /*0360*/  FFMA.FTZ R14, R14, R6.reuse, R11 ;  /* 0x000000060e0e7223 */ /* 0x080fe2000001000b */
[----:B------:R-:W-:Y:S01]  /*0370*/  @!P1 MOV R8, 0x3e0375d3 ;  /* 0x3e0375d300089802 */ /* 0x000fe20000000f00 */
[-C--:B------:R-:W-:Y:S01]  /*0380*/  FFMA.FTZ R9, R9, R7.reuse, R12 ;  /* 0x0000000709097223 */ /* 0x080fe2000001000c */
[----:B------:R-:W-:Y:S01]  /*0390*/  @!P2 MOV R15, 0x3e0375d3 ;  /* 0x3e0375d3000fa802 */ /* 0x000fe20000000f00 */
[----:B------:R-:W-:Y:S01]  /*03a0*/  FFMA.FTZ R14, R14, R6, R13 ;  /* 0x000000060e0e7223 */ /* 0x000fe2000001000d */
[----:B------:R-:W-:Y:S01]  /*03b0*/  FSEL R11, -R7, R4, P1 ;  /* 0x00000004070b7208 */ /* 0x000fe20000800100 */
[----:B------:R-:W-:Y:S01]  /*03c0*/  FFMA.FTZ R8, R9, R7, R8 ;  /* 0x0000000709087223 */ /* 0x000fe20000010008 */
[----:B------:R-:W-:Y:S01]  /*03d0*/  FSEL R7, -R6, R5, P2 ;  /* 0x0000000506077208 */ /* 0x000fe20001000100 */
[----:B------:R-:W-:-:S02]  /*03e0*/  FFMA.FTZ R14, R14, R6, R15 ;  /* 0x000000060e0e7223 */ /* 0x000fc4000001000f */
[----:B------:R-:W-:Y:S02]  /*03f0*/  FFMA.FTZ R8, R8, R11, R11 ;  /* 0x0000000b08087223 */ /* 0x000fe4000001000b */
[----:B------:R-:W-:Y:S02]  /*0400*/  FFMA.FTZ R14, R14, R7, R7 ;  /* 0x000000070e0e7223 */ /* 0x000fe40000010007 */
[----:B------:R-:W1:Y:S08]  /*0410*/  @P1 MUFU.EX2 R6, R8 ;  /* 0x0000000800061308 */ /* 0x000e700000000800 */
[----:B------:R-:W2:Y:S01]  /*0420*/  @P2 MUFU.EX2 R9, R14 ;  /* 0x0000000e00092308 */ /* 0x000ea20000000800 */
[----:B-1----:R-:W-:-:S05]  /*0430*/  @P1 FADD R7, -R6, 1 ;  /* 0x3f80000006071421 */ /* 0x002fca0000000100 */
[----:B------:R-:W-:Y:S01]  /*0440*/  @P1 LOP3.LUT R8, R7, 0x80000000, R4, 0xf8, !PT ;  /* 0x8000000007081812 */ /* 0x000fe200078ef804 */
[----:B------:R-:W-:Y:S01]  /*0450*/  FMUL R4, R3, 0.5 ;  /* 0x3f00000003047820 */ /* 0x000fe20000400000 */
[----:B------:R-:W-:Y:S01]  /*0460*/  SHF.R.S32.HI R3, RZ, 0x1f, R0 ;  /* 0x0000001fff037819 */ /* 0x000fe20000011400 */
[----:B--2---:R-:W-:Y:S01]  /*0470*/  @P2 FADD R6, -R9, 1 ;  /* 0x3f80000009062421 */ /* 0x004fe20000000100 */
[----:B------:R-:W-:Y:S01]  /*0480*/  FMUL R9, R2, 0.5 ;  /* 0x3f00000002097820 */ /* 0x000fe20000400000 */
[----:B------:R-:W-:Y:S01]  /*0490*/  LEA R2, P1, R0, UR6, 0x2 ;  /* 0x0000000600027c11 */ /* 0x000fe2000f8210ff */
[----:B------:R-:W-:Y:S02]  /*04a0*/  FADD R8, R8, 1 ;  /* 0x3f80000008087421 */ /* 0x000fe40000000000 */
[----:B------:R-:W-:Y:S02]  /*04b0*/  @P2 LOP3.LUT R14, R6, 0x80000000, R5, 0xf8, !PT ;  /* 0x80000000060e2812 */ /* 0x000fe400078ef805 */
[----:B------:R-:W-:Y:S01]  /*04c0*/  LEA.HI.X R3, R0, UR7, R3, 0x2, P1 ;  /* 0x0000000700037c11 */ /* 0x000fe200088f1403 */
[----:B------:R-:W-:-:S02]  /*04d0*/  FMUL R8, R9, R8 ;  /* 0x0000000809087220 */ /* 0x000fc40000400000 */
[----:B------:R-:W-:-:S04]  /*04e0*/  FADD R5, R14, 1 ;  /* 0x3f8000000e057421 */ /* 0x000fc80000000000 */
[----:B------:R-:W-:Y:S01]  /*04f0*/  FMUL R9, R4, R5 ;  /* 0x0000000504097220 */ /* 0x000fe20000400000 */
[----:B------:R-:W-:Y:S06]  /*0500*/  @P0 EXIT ;  /* 0x000000000000094d */ /* 0x000fec0003800000 */
[----:B------:R-:W-:Y:S01]  /*0510*/  STG.E.64 desc[UR4][R2.64], R8 ;  /* 0x0000000802007986 */ /* 0x000fe2000c101b04 */
[----:B------:R-:W-:Y:S05]  /*0520*/  EXIT ;  /* 0x000000000000794d */ /* 0x000fea0003800000 */
.L_x_0:
[----:B------:R-:W-:-:S00]  /*0530*/  BRA `(.L_x_0) ;  /* 0xfffffffc00fc7947 */ /* 0x000fc0000383ffff */
[----:B------:R-:W-:-:S00]  /*0540*/  NOP ;  /* 0x0000000000007918 */ /* 0x000fc00000000000 */
        /* <DEDUP_REMOVED lines=11> */
.L_x_1:


//--------------------- .nv.global.init           --------------------------
	.section	.nv.global.init,"aw",@progbits
.nv.global.init:
	.type		_$_str,@object
	.size		_$_str,(.L_0 - _$_str)
_$_str:
        /*0000*/ 	.byte	0x5f, 0x5f, 0x43, 0x55, 0x44, 0x41, 0x5f, 0x46, 0x54, 0x5a, 0x00
.L_0:


//--------------------- .nv.constant0.triton_poi_fused_gelu_11 --------------------------
	.section	.nv.constant0.triton_poi_fused_gelu_11,"a",@progbits
	.sectionflags	@""
	.align	4
.nv.constant0.triton_poi_fused_gelu_11:
	.zero		548
